//
// Generated by NVIDIA NVVM Compiler
//
// Compiler Build ID: CL-36424714
// Cuda compilation tools, release 13.0, V13.0.88
// Based on NVVM 20.0.0
//

.version 9.0
.target sm_100
.address_size 64

	// .globl	_Z9addKernelPiPKiS1_

.visible .entry _Z9addKernelPiPKiS1_(
	.param .u64 .ptr .align 1 _Z9addKernelPiPKiS1__param_0,
	.param .u64 .ptr .align 1 _Z9addKernelPiPKiS1__param_1,
	.param .u64 .ptr .align 1 _Z9addKernelPiPKiS1__param_2
)
{
	.reg .b32 	%r<8>;
	.reg .b64 	%rd<11>;

	ld.param.u64 	%rd1, [_Z9addKernelPiPKiS1__param_0];
	ld.param.u64 	%rd2, [_Z9addKernelPiPKiS1__param_1];
	ld.param.u64 	%rd3, [_Z9addKernelPiPKiS1__param_2];
	cvta.to.global.u64 	%rd4, %rd1;
	cvta.to.global.u64 	%rd5, %rd3;
	cvta.to.global.u64 	%rd6, %rd2;
	mov.u32 	%r1, %tid.x;
	mov.u32 	%r2, %ctaid.x;
	mov.u32 	%r3, %ntid.x;
	mad.lo.s32 	%r4, %r2, %r3, %r1;
	mul.wide.s32 	%rd7, %r4, 4;
	add.s64 	%rd8, %rd6, %rd7;
	ld.global.u32 	%r5, [%rd8];
	add.s64 	%rd9, %rd5, %rd7;
	ld.global.u32 	%r6, [%rd9];
	add.s32 	%r7, %r6, %r5;
	add.s64 	%rd10, %rd4, %rd7;
	st.global.u32 	[%rd10], %r7;
	ret;

}


// ===== COMPILED SASS (sm_100) =====

	.target	sm_100

	.elftype	@"ET_EXEC"


//--------------------- .note.nv.tkinfo           --------------------------
	.section	.note.nv.tkinfo,"",@"SHT_NOTE"
	.sectionflags	@"SHF_NOTE_NV_TKINFO"
	.tkinfo
        /*0018*/ 	.word	0x00000002
        /*0030*/ 	.string	""
        /*0030*/ 	.string	"ptxas"
        /*0030*/ 	.string	"Cuda compilation tools, release 13.0, V13.0.88"
        /*0030*/ 	.string	"Build cuda_13.0.r13.0/compiler.36424714_0"
        /*0030*/ 	.string	"-arch sm_100 -m 64 "



//--------------------- .note.nv.cuinfo           --------------------------
	.section	.note.nv.cuinfo,"",@"SHT_NOTE"
	.sectionflags	@"SHF_NOTE_NV_CUINFO"
        /*0018*/ 	.short	0x0002
        /*001a*/ 	.short	0x0064
        /*001c*/ 	.short	0x0082
	.zero		2


//--------------------- .nv.info                  --------------------------
	.section	.nv.info,"",@"SHT_CUDA_INFO"
	.align	4


	//----- nvinfo : EIATTR_REGCOUNT
	.align		4
        /*0000*/ 	.byte	0x04, 0x2f
        /*0002*/ 	.short	(.L_1 - .L_0)
	.align		4
.L_0:
        /*0004*/ 	.word	index@(_Z9addKernelPiPKiS1_)
        /*0008*/ 	.word	0x0000000c


	//----- nvinfo : EIATTR_FRAME_SIZE
	.align		4
.L_1:
        /*000c*/ 	.byte	0x04, 0x11
        /*000e*/ 	.short	(.L_3 - .L_2)
	.align		4
.L_2:
        /*0010*/ 	.word	index@(_Z9addKernelPiPKiS1_)
        /*0014*/ 	.word	0x00000000


	//----- nvinfo : EIATTR_MIN_STACK_SIZE
	.align		4
.L_3:
        /*0018*/ 	.byte	0x04, 0x12
        /*001a*/ 	.short	(.L_5 - .L_4)
	.align		4
.L_4:
        /*001c*/ 	.word	index@(_Z9addKernelPiPKiS1_)
        /*0020*/ 	.word	0x00000000
.L_5:


//--------------------- .nv.compat                --------------------------
	.section	.nv.compat,"",@"SHT_CUDA_COMPAT_INFO"
	.align	4
        /*0000*/ 	.byte	0x02, 0x09, 0x00, 0x00, 0x02, 0x02, 0x01, 0x00, 0x02, 0x05, 0x05, 0x00, 0x03, 0x07, 0x01, 0x01
        /*0010*/ 	.byte	0x02, 0x03, 0x00, 0x00, 0x02, 0x06, 0x01, 0x00, 0x04, 0x0b, 0x08, 0x00, 0x09, 0x00, 0x00, 0x00
        /*0020*/ 	.byte	0x00, 0x00, 0x00, 0x00


//--------------------- .nv.info._Z9addKernelPiPKiS1_ --------------------------
	.section	.nv.info._Z9addKernelPiPKiS1_,"",@"SHT_CUDA_INFO"
	.sectionflags	@""
	.align	4


	//----- nvinfo : EIATTR_CUDA_API_VERSION
	.align		4
        /*0000*/ 	.byte	0x04, 0x37
        /*0002*/ 	.short	(.L_7 - .L_6)
.L_6:
        /*0004*/ 	.word	0x00000082


	//----- nvinfo : EIATTR_KPARAM_INFO
	.align		4
.L_7:
        /*0008*/ 	.byte	0x04, 0x17
        /*000a*/ 	.short	(.L_9 - .L_8)
.L_8:
        /*000c*/ 	.word	0x00000000
        /*0010*/ 	.short	0x0002
        /*0012*/ 	.short	0x0010
        /*0014*/ 	.byte	0x00, 0xf5, 0x21, 0x00


	//----- nvinfo : EIATTR_KPARAM_INFO
	.align		4
.L_9:
        /*0018*/ 	.byte	0x04, 0x17
        /*001a*/ 	.short	(.L_11 - .L_10)
.L_10:
        /*001c*/ 	.word	0x00000000
        /*0020*/ 	.short	0x0001
        /*0022*/ 	.short	0x0008
        /*0024*/ 	.byte	0x00, 0xf5, 0x21, 0x00


	//----- nvinfo : EIATTR_KPARAM_INFO
	.align		4
.L_11:
        /*0028*/ 	.byte	0x04, 0x17
        /*002a*/ 	.short	(.L_13 - .L_12)
.L_12:
        /*002c*/ 	.word	0x00000000
        /*0030*/ 	.short	0x0000
        /*0032*/ 	.short	0x0000
        /*0034*/ 	.byte	0x00, 0xf5, 0x21, 0x00


	//----- nvinfo : EIATTR_SPARSE_MMA_MASK
	.align		4
.L_13:
        /*0038*/ 	.byte	0x03, 0x50
        /*003a*/ 	.short	0x0000


	//----- nvinfo : EIATTR_MAXREG_COUNT
	.align		4
        /*003c*/ 	.byte	0x03, 0x1b
        /*003e*/ 	.short	0x00ff


	//----- nvinfo : EIATTR_MERCURY_ISA_VERSION
	.align		4
        /*0040*/ 	.byte	0x03, 0x5f
        /*0042*/ 	.short	0x0101


	//----- nvinfo : EIATTR_VRC_CTA_INIT_COUNT
	.align		4
        /*0044*/ 	.byte	0x02, 0x4a
	.zero		1
	.zero		1


	//----- nvinfo : EIATTR_EXIT_INSTR_OFFSETS
	.align		4
        /*0048*/ 	.byte	0x04, 0x1c
        /*004a*/ 	.short	(.L_15 - .L_14)


	//   ....[0]....
.L_14:
        /*004c*/ 	.word	0x00000100


	//----- nvinfo : EIATTR_CBANK_PARAM_SIZE
	.align		4
.L_15:
        /*0050*/ 	.byte	0x03, 0x19
        /*0052*/ 	.short	0x0018


	//----- nvinfo : EIATTR_PARAM_CBANK
	.align		4
        /*0054*/ 	.byte	0x04, 0x0a
        /*0056*/ 	.short	(.L_17 - .L_16)
	.align		4
.L_16:
        /*0058*/ 	.word	index@(.nv.constant0._Z9addKernelPiPKiS1_)
        /*005c*/ 	.short	0x0380
        /*005e*/ 	.short	0x0018


	//----- nvinfo : EIATTR_SW_WAR
	.align		4
.L_17:
        /*0060*/ 	.byte	0x04, 0x36
        /*0062*/ 	.short	(.L_19 - .L_18)
.L_18:
        /*0064*/ 	.word	0x00000008
.L_19:


//--------------------- .nv.callgraph             --------------------------
	.section	.nv.callgraph,"",@"SHT_CUDA_CALLGRAPH"
	.align	4
	.sectionentsize	8
	.align		4
        /*0000*/ 	.word	0x00000000
	.align		4
        /*0004*/ 	.word	0xffffffff
	.align		4
        /*0008*/ 	.word	0x00000000
	.align		4
        /*000c*/ 	.word	0xfffffffe
	.align		4
        /*0010*/ 	.word	0x00000000
	.align		4
        /*0014*/ 	.word	0xfffffffd
	.align		4
        /*0018*/ 	.word	0x00000000
	.align		4
        /*001c*/ 	.word	0xfffffffc


//--------------------- .text._Z9addKernelPiPKiS1_ --------------------------
	.section	.text._Z9addKernelPiPKiS1_,"ax",@progbits
	.align	128
        .global         _Z9addKernelPiPKiS1_
        .type           _Z9addKernelPiPKiS1_,@function
        .size           _Z9addKernelPiPKiS1_,(.L_x_1 - _Z9addKernelPiPKiS1_)
        .other          _Z9addKernelPiPKiS1_,@"STO_CUDA_ENTRY STV_DEFAULT"
_Z9addKernelPiPKiS1_:
.text._Z9addKernelPiPKiS1_:
[----:B------:R-:W-:Y:S01]  /*0000*/  LDC R1, c[0x0][0x37c] ;  /* 0x0000df00ff017b82 */ /* 0x000fe20000000800 */
[----:B------:R-:W0:Y:S07]  /*0010*/  S2R R9, SR_TID.X ;  /* 0x0000000000097919 */ /* 0x000e2e0000002100 */
[----:B------:R-:W0:Y:S01]  /*0020*/  S2UR UR6, SR_CTAID.X ;  /* 0x00000000000679c3 */ /* 0x000e220000002500 */
[----:B------:R-:W1:Y:S07]  /*0030*/  LDCU.64 UR4, c[0x0][0x358] ;  /* 0x00006b00ff0477ac */ /* 0x000e6e0008000a00 */
[----:B------:R-:W0:Y:S08]  /*0040*/  LDC R0, c[0x0][0x360] ;  /* 0x0000d800ff007b82 */ /* 0x000e300000000800 */
[----:B------:R-:W2:Y:S08]  /*0050*/  LDC.64 R2, c[0x0][0x388] ;  /* 0x0000e200ff027b82 */ /* 0x000eb00000000a00 */
[----:B------:R-:W3:Y:S01]  /*0060*/  LDC.64 R4, c[0x0][0x390] ;  /* 0x0000e400ff047b82 */ /* 0x000ee20000000a00 */
[----:B0-----:R-:W-:-:S07]  /*0070*/  IMAD R9, R0, UR6, R9 ;  /* 0x0000000600097c24 */ /* 0x001fce000f8e0209 */
[----:B------:R-:W0:Y:S01]  /*0080*/  LDC.64 R6, c[0x0][0x380] ;  /* 0x0000e000ff067b82 */ /* 0x000e220000000a00 */
[----:B--2---:R-:W-:-:S06]  /*0090*/  IMAD.WIDE R2, R9, 0x4, R2 ;  /* 0x0000000409027825 */ /* 0x004fcc00078e0202 */
[----:B-1----:R-:W2:Y:S01]  /*00a0*/  LDG.E R2, desc[UR4][R2.64] ;  /* 0x0000000402027981 */ /* 0x002ea2000c1e1900 */
[----:B---3--:R-:W-:-:S06]  /*00b0*/  IMAD.WIDE R4, R9, 0x4, R4 ;  /* 0x0000000409047825 */ /* 0x008fcc00078e0204 */
[----:B------:R-:W2:Y:S01]  /*00c0*/  LDG.E R5, desc[UR4][R4.64] ;  /* 0x0000000404057981 */ /* 0x000ea2000c1e1900 */
[----:B0-----:R-:W-:Y:S01]  /*00d0*/  IMAD.WIDE R6, R9, 0x4, R6 ;  /* 0x0000000409067825 */ /* 0x001fe200078e0206 */
[----:B--2---:R-:W-:-:S05]  /*00e0*/  IADD3 R9, PT, PT, R2, R5, RZ ;  /* 0x0000000502097210 */ /* 0x004fca0007ffe0ff */
[----:B------:R-:W-:Y:S01]  /*00f0*/  STG.E desc[UR4][R6.64], R9 ;  /* 0x0000000906007986 */ /* 0x000fe2000c101904 */
[----:B------:R-:W-:Y:S05]  /*0100*/  EXIT ;  /* 0x000000000000794d */ /* 0x000fea0003800000 */
.L_x_0:
[----:B------:R-:W-:-:S00]  /*0110*/  BRA `(.L_x_0) ;  /* 0xfffffffc00fc7947 */ /* 0x000fc0000383ffff */
[----:B------:R-:W-:-:S00]  /*0120*/  NOP ;  /* 0x0000000000007918 */ /* 0x000fc00000000000 */
        /* <DEDUP_REMOVED lines=13> */
.L_x_1:


//--------------------- .nv.shared.reserved.0     --------------------------
	.section	.nv.shared.reserved.0,"aw",@nobits
	.weak		__nv_reservedSMEM_offset_0_alias
	.size		__nv_reservedSMEM_offset_0_alias, 0, 64
	.other		__nv_reservedSMEM_offset_0_alias,@"STO_CUDA_RESERVED_SHARED STV_DEFAULT"
__nv_reservedSMEM_offset_0_alias:
	.zero		0
	.zero		64


//--------------------- .nv.constant0._Z9addKernelPiPKiS1_ --------------------------
	.section	.nv.constant0._Z9addKernelPiPKiS1_,"a",@progbits
	.sectionflags	@""
	.align	4
.nv.constant0._Z9addKernelPiPKiS1_:
	.zero		920


//--------------------- SYMBOLS --------------------------

	.type		.nv.reservedSmem.offset0,@object
	.size		.nv.reservedSmem.offset0,0x4
